	.headerflags	@"EF_CUDA_TEXMODE_UNIFIED EF_CUDA_64BIT_ADDRESS EF_CUDA_ACCELERATORS EF_CUDA_SM90 EF_CUDA_VIRTUAL_SM(EF_CUDA_SM90)"
	.elftype	@"ET_EXEC"


//--------------------- .nv.info                  --------------------------
	.section	.nv.info,"",@"SHT_CUDA_INFO"
	.align	4


	//----- nvinfo : EIATTR_REGCOUNT
	.align		4
        /*0000*/ 	.byte	0x04, 0x2f
        /*0002*/ 	.short	(.L_2 - .L_1)
	.align		4
.L_1:
        /*0004*/ 	.word	index@(triton_poi_fused_abs_add_clamp_div_floor_ge_gt_le_logical_and_lt_maximum_mul_neg_sign_sub_1)
        /*0008*/ 	.word	0x00000016


	//----- nvinfo : EIATTR_MIN_STACK_SIZE
	.align		4
.L_2:
        /*000c*/ 	.byte	0x04, 0x12
        /*000e*/ 	.short	(.L_4 - .L_3)
	.align		4
.L_3:
        /*0010*/ 	.word	index@(triton_poi_fused_abs_add_clamp_div_floor_ge_gt_le_logical_and_lt_maximum_mul_neg_sign_sub_1)
        /*0014*/ 	.word	0x00000000


	//----- nvinfo : EIATTR_FRAME_SIZE
	.align		4
.L_4:
        /*0018*/ 	.byte	0x04, 0x11
        /*001a*/ 	.short	(.L_6 - .L_5)
	.align		4
.L_5:
        /*001c*/ 	.word	index@(triton_poi_fused_abs_add_clamp_div_floor_ge_gt_le_logical_and_lt_maximum_mul_neg_sign_sub_1)
        /*0020*/ 	.word	0x00000000


	//----- nvinfo : EIATTR_MIN_STACK_SIZE
	.align		4
.L_6:
        /*0024*/ 	.byte	0x04, 0x12
        /*0026*/ 	.short	(.L_8 - .L_7)
	.align		4
.L_7:
        /*0028*/ 	.word	index@(triton_poi_fused_abs_add_clamp_div_floor_ge_gt_le_logical_and_lt_maximum_mul_neg_sign_sub_1)
        /*002c*/ 	.word	0x00000000
.L_8:


//--------------------- .nv.info.triton_poi_fused_abs_add_clamp_div_floor_ge_gt_le_logical_and_lt_maximum_mul_neg_sign_sub_1 --------------------------
	.section	.nv.info.triton_poi_fused_abs_add_clamp_div_floor_ge_gt_le_logical_and_lt_maximum_mul_neg_sign_sub_1,"",@"SHT_CUDA_INFO"
	.sectionflags	@""
	.align	4


	//----- nvinfo : EIATTR_CUDA_API_VERSION
	.align		4
        /*0000*/ 	.byte	0x04, 0x37
        /*0002*/ 	.short	(.L_10 - .L_9)
.L_9:
        /*0004*/ 	.word	0x0000007c


	//----- nvinfo : EIATTR_KPARAM_INFO
	.align		4
.L_10:
        /*0008*/ 	.byte	0x04, 0x17
        /*000a*/ 	.short	(.L_12 - .L_11)
.L_11:
        /*000c*/ 	.word	0x00000000
        /*0010*/ 	.short	0x000b
        /*0012*/ 	.short	0x0058
        /*0014*/ 	.byte	0x00, 0xf0, 0x11, 0x00


	//----- nvinfo : EIATTR_KPARAM_INFO
	.align		4
.L_12:
        /*0018*/ 	.byte	0x04, 0x17
        /*001a*/ 	.short	(.L_14 - .L_13)
.L_13:
        /*001c*/ 	.word	0x00000000
        /*0020*/ 	.short	0x000a
        /*0022*/ 	.short	0x0050
        /*0024*/ 	.byte	0x00, 0xf4, 0x21, 0x00


	//----- nvinfo : EIATTR_KPARAM_INFO
	.align		4
.L_14:
        /*0028*/ 	.byte	0x04, 0x17
        /*002a*/ 	.short	(.L_16 - .L_15)
.L_15:
        /*002c*/ 	.word	0x00000000
        /*0030*/ 	.short	0x0009
        /*0032*/ 	.short	0x0048
        /*0034*/ 	.byte	0x00, 0xf4, 0x21, 0x00


	//----- nvinfo : EIATTR_KPARAM_INFO
	.align		4
.L_16:
        /*0038*/ 	.byte	0x04, 0x17
        /*003a*/ 	.short	(.L_18 - .L_17)
.L_17:
        /*003c*/ 	.word	0x00000000
        /*0040*/ 	.short	0x0008
        /*0042*/ 	.short	0x0040
        /*0044*/ 	.byte	0x00, 0xf4, 0x21, 0x00


	//----- nvinfo : EIATTR_KPARAM_INFO
	.align		4
.L_18:
        /*0048*/ 	.byte	0x04, 0x17
        /*004a*/ 	.short	(.L_20 - .L_19)
.L_19:
        /*004c*/ 	.word	0x00000000
        /*0050*/ 	.short	0x0007
        /*0052*/ 	.short	0x0038
        /*0054*/ 	.byte	0x00, 0xf4, 0x21, 0x00


	//----- nvinfo : EIATTR_KPARAM_INFO
	.align		4
.L_20:
        /*0058*/ 	.byte	0x04, 0x17
        /*005a*/ 	.short	(.L_22 - .L_21)
.L_21:
        /*005c*/ 	.word	0x00000000
        /*0060*/ 	.short	0x0006
        /*0062*/ 	.short	0x0030
        /*0064*/ 	.byte	0x00, 0xf4, 0x21, 0x00


	//----- nvinfo : EIATTR_KPARAM_INFO
	.align		4
.L_22:
        /*0068*/ 	.byte	0x04, 0x17
        /*006a*/ 	.short	(.L_24 - .L_23)
.L_23:
        /*006c*/ 	.word	0x00000000
        /*0070*/ 	.short	0x0005
        /*0072*/ 	.short	0x0028
        /*0074*/ 	.byte	0x00, 0xf4, 0x21, 0x00


	//----- nvinfo : EIATTR_KPARAM_INFO
	.align		4
.L_24:
        /*0078*/ 	.byte	0x04, 0x17
        /*007a*/ 	.short	(.L_26 - .L_25)
.L_25:
        /*007c*/ 	.word	0x00000000
        /*0080*/ 	.short	0x0004
        /*0082*/ 	.short	0x0020
        /*0084*/ 	.byte	0x00, 0xf4, 0x21, 0x00


	//----- nvinfo : EIATTR_KPARAM_INFO
	.align		4
.L_26:
        /*0088*/ 	.byte	0x04, 0x17
        /*008a*/ 	.short	(.L_28 - .L_27)
.L_27:
        /*008c*/ 	.word	0x00000000
        /*0090*/ 	.short	0x0003
        /*0092*/ 	.short	0x0018
        /*0094*/ 	.byte	0x00, 0xf4, 0x21, 0x00


	//----- nvinfo : EIATTR_KPARAM_INFO
	.align		4
.L_28:
        /*0098*/ 	.byte	0x04, 0x17
        /*009a*/ 	.short	(.L_30 - .L_29)
.L_29:
        /*009c*/ 	.word	0x00000000
        /*00a0*/ 	.short	0x0002
        /*00a2*/ 	.short	0x0010
        /*00a4*/ 	.byte	0x00, 0xf4, 0x21, 0x00


	//----- nvinfo : EIATTR_KPARAM_INFO
	.align		4
.L_30:
        /*00a8*/ 	.byte	0x04, 0x17
        /*00aa*/ 	.short	(.L_32 - .L_31)
.L_31:
        /*00ac*/ 	.word	0x00000000
        /*00b0*/ 	.short	0x0001
        /*00b2*/ 	.short	0x0008
        /*00b4*/ 	.byte	0x00, 0xf4, 0x21, 0x00


	//----- nvinfo : EIATTR_KPARAM_INFO
	.align		4
.L_32:
        /*00b8*/ 	.byte	0x04, 0x17
        /*00ba*/ 	.short	(.L_34 - .L_33)
.L_33:
        /*00bc*/ 	.word	0x00000000
        /*00c0*/ 	.short	0x0000
        /*00c2*/ 	.short	0x0000
        /*00c4*/ 	.byte	0x00, 0xf4, 0x21, 0x00


	//----- nvinfo : EIATTR_SPARSE_MMA_MASK
	.align		4
.L_34:
        /*00c8*/ 	.byte	0x03, 0x50
        /*00ca*/ 	.short	0x0000


	//----- nvinfo : EIATTR_MAXREG_COUNT
	.align		4
        /*00cc*/ 	.byte	0x03, 0x1b
        /*00ce*/ 	.short	0x00ff


	//----- nvinfo : EIATTR_EXIT_INSTR_OFFSETS
	.align		4
        /*00d0*/ 	.byte	0x04, 0x1c
        /*00d2*/ 	.short	(.L_36 - .L_35)


	//   ....[0]....
.L_35:
        /*00d4*/ 	.word	0x00000740


	//   ....[1]....
        /*00d8*/ 	.word	0x00000760


	//----- nvinfo : EIATTR_REQNTID
	.align		4
.L_36:
        /*00dc*/ 	.byte	0x04, 0x10
        /*00de*/ 	.short	(.L_38 - .L_37)
.L_37:
        /*00e0*/ 	.word	0x00000080
        /*00e4*/ 	.word	0x00000001
        /*00e8*/ 	.word	0x00000001


	//----- nvinfo : EIATTR_CBANK_PARAM_SIZE
	.align		4
.L_38:
        /*00ec*/ 	.byte	0x03, 0x19
        /*00ee*/ 	.short	0x005c


	//----- nvinfo : EIATTR_PARAM_CBANK
	.align		4
        /*00f0*/ 	.byte	0x04, 0x0a
        /*00f2*/ 	.short	(.L_40 - .L_39)
	.align		4
.L_39:
        /*00f4*/ 	.word	index@(.nv.constant0.triton_poi_fused_abs_add_clamp_div_floor_ge_gt_le_logical_and_lt_maximum_mul_neg_sign_sub_1)
        /*00f8*/ 	.short	0x0210
        /*00fa*/ 	.short	0x005c


	//----- nvinfo : EIATTR_SW_WAR
	.align		4
.L_40:
        /*00fc*/ 	.byte	0x04, 0x36
        /*00fe*/ 	.short	(.L_42 - .L_41)
.L_41:
        /*0100*/ 	.word	0x00000008
.L_42:


//--------------------- .nv.callgraph             --------------------------
	.section	.nv.callgraph,"",@"SHT_CUDA_CALLGRAPH"
	.align	4
	.sectionentsize	8
	.align		4
        /*0000*/ 	.word	0x00000000
	.align		4
        /*0004*/ 	.word	0xffffffff
	.align		4
        /*0008*/ 	.word	0x00000000
	.align		4
        /*000c*/ 	.word	0xfffffffe
	.align		4
        /*0010*/ 	.word	0x00000000
	.align		4
        /*0014*/ 	.word	0xfffffffd
	.align		4
        /*0018*/ 	.word	0x00000000
	.align		4
        /*001c*/ 	.word	0xfffffffc


//--------------------- .nv.constant4             --------------------------
	.section	.nv.constant4,"a",@progbits
	.align	8
	.align		8
.nv.constant4:
        /*0000*/ 	.dword	_$_str


//--------------------- .text.triton_poi_fused_abs_add_clamp_div_floor_ge_gt_le_logical_and_lt_maximum_mul_neg_sign_sub_1 --------------------------
	.section	.text.triton_poi_fused_abs_add_clamp_div_floor_ge_gt_le_logical_and_lt_maximum_mul_neg_sign_sub_1,"ax",@progbits
	.align	128
        .global         triton_poi_fused_abs_add_clamp_div_floor_ge_gt_le_logical_and_lt_maximum_mul_neg_sign_sub_1
        .type           triton_poi_fused_abs_add_clamp_div_floor_ge_gt_le_logical_and_lt_maximum_mul_neg_sign_sub_1,@function
        .size           triton_poi_fused_abs_add_clamp_div_floor_ge_gt_le_logical_and_lt_maximum_mul_neg_sign_sub_1,(.L_x_1 - triton_poi_fused_abs_add_clamp_div_floor_ge_gt_le_logical_and_lt_maximum_mul_neg_sign_sub_1)
        .other          triton_poi_fused_abs_add_clamp_div_floor_ge_gt_le_logical_and_lt_maximum_mul_neg_sign_sub_1,@"STO_CUDA_ENTRY STV_DEFAULT"
triton_poi_fused_abs_add_clamp_div_floor_ge_gt_le_logical_and_lt_maximum_mul_neg_sign_sub_1:
.text.triton_poi_fused_abs_add_clamp_div_floor_ge_gt_le_logical_and_lt_maximum_mul_neg_sign_sub_1:
[----:B------:R-:W0:Y:S01]  /*0000*/  LDC R1, c[0x0][0x28] ;  /* 0x00000a00ff017b82 */ /* 0x000e220000000800 */
[----:B------:R-:W1:Y:S07]  /*0010*/  S2R R0, SR_TID.X ;  /* 0x0000000000007919 */ /* 0x000e6e0000002100 */
[----:B------:R-:W2:Y:S01]  /*0020*/  LDC.64 R6, c[0x0][0x218] ;  /* 0x00008600ff067b82 */ /* 0x000ea20000000a00 */
[----:B------:R-:W-:Y:S01]  /*0030*/  ULDC.64 UR4, c[0x0][0x208] ;  /* 0x0000820000047ab9 */ /* 0x000fe20000000a00 */
[----:B------:R-:W-:Y:S01]  /*0040*/  ULDC.64 UR6, c[0x0][0x250] ;  /* 0x0000940000067ab9 */ /* 0x000fe20000000a00 */
[----:B------:R-:W3:Y:S01]  /*0050*/  S2R R3, SR_CTAID.X ;  /* 0x0000000000037919 */ /* 0x000ee20000002500 */
[----:B------:R-:W-:-:S04]  /*0060*/  ULDC.64 UR8, c[0x0][0x258] ;  /* 0x0000960000087ab9 */ /* 0x000fc80000000a00 */
[----:B------:R-:W4:Y:S08]  /*0070*/  LDC.64 R12, c[0x0][0x210] ;  /* 0x00008400ff0c7b82 */ /* 0x000f300000000a00 */
[----:B------:R-:W5:Y:S01]  /*0080*/  LDC.64 R14, c[0x0][0x220] ;  /* 0x00008800ff0e7b82 */ /* 0x000f620000000a00 */
[----:B--2---:R-:W2:Y:S01]  /*0090*/  LDG.E R4, desc[UR4][R6.64] ;  /* 0x0000000406047981 */ /* 0x004ea2000c1e1900 */
[----:B-1----:R-:W-:-:S05]  /*00a0*/  IMAD.SHL.U32 R0, R0, 0x2, RZ ;  /* 0x0000000200007824 */ /* 0x002fca00078e00ff */
[----:B------:R-:W-:Y:S01]  /*00b0*/  LOP3.LUT R0, R0, 0xfe, RZ, 0xc0, !PT ;  /* 0x000000fe00007812 */ /* 0x000fe200078ec0ff */
[----:B------:R-:W1:Y:S01]  /*00c0*/  LDC.64 R8, c[0x0][0x238] ;  /* 0x00008e00ff087b82 */ /* 0x000e620000000a00 */
[----:B-----5:R-:W5:Y:S03]  /*00d0*/  LDG.E R5, desc[UR4][R14.64] ;  /* 0x000000040e057981 */ /* 0x020f66000c1e1900 */
[----:B---3--:R-:W-:-:S05]  /*00e0*/  IMAD R0, R3, 0x100, R0 ;  /* 0x0000010003007824 */ /* 0x008fca00078e0200 */
[C---:B------:R-:W-:Y:S02]  /*00f0*/  ISETP.GE.AND P2, PT, R0.reuse, 0x100, PT ;  /* 0x000001000000780c */ /* 0x040fe40003f46270 */
[----:B------:R-:W-:Y:S01]  /*0100*/  CS2R R2, SRZ ;  /* 0x0000000000027805 */ /* 0x000fe2000001ff00 */
[----:B----4-:R-:W-:Y:S01]  /*0110*/  IMAD.WIDE R12, R0, 0x4, R12 ;  /* 0x00000004000c7825 */ /* 0x010fe200078e020c */
[----:B------:R-:W3:Y:S09]  /*0120*/  LDC.64 R10, c[0x0][0x240] ;  /* 0x00009000ff0a7b82 */ /* 0x000ef20000000a00 */
[----:B------:R4:W5:Y:S01]  /*0130*/  @!P2 LDG.E.64 R2, desc[UR4][R12.64] ;  /* 0x000000040c02a981 */ /* 0x000962000c1e1b00 */
[----:B------:R-:W4:Y:S03]  /*0140*/  LDC.64 R16, c[0x0][0x228] ;  /* 0x00008a00ff107b82 */ /* 0x000f260000000a00 */
[----:B-1----:R-:W5:Y:S04]  /*0150*/  LDG.E R8, desc[UR4][R8.64] ;  /* 0x0000000408087981 */ /* 0x002f68000c1e1900 */
[----:B---3--:R1:W3:Y:S01]  /*0160*/  LDG.E R10, desc[UR4][R10.64] ;  /* 0x000000040a0a7981 */ /* 0x0082e2000c1e1900 */
[----:B------:R-:W1:Y:S03]  /*0170*/  LDC.64 R18, c[0x0][0x230] ;  /* 0x00008c00ff127b82 */ /* 0x000e660000000a00 */
[----:B0---4-:R0:W4:Y:S04]  /*0180*/  LDG.E R6, desc[UR4][R16.64] ;  /* 0x0000000410067981 */ /* 0x011128000c1e1900 */
[----:B-1----:R1:W4:Y:S01]  /*0190*/  LDG.E R7, desc[UR4][R18.64] ;  /* 0x0000000412077981 */ /* 0x002322000c1e1900 */
[C---:B--2---:R-:W-:Y:S01]  /*01a0*/  FSETP.GEU.AND P4, PT, |R4|.reuse, 1.175494350822287508e-38, PT ;  /* 0x008000000400780b */ /* 0x044fe20003f8e200 */
[C---:B------:R-:W-:Y:S01]  /*01b0*/  FMUL R13, R4.reuse, 0.25 ;  /* 0x3e800000040d7820 */ /* 0x040fe20000400000 */
[----:B------:R-:W-:-:S04]  /*01c0*/  FSETP.GT.AND P0, PT, |R4|, 8.50705917302346158658e+37, PT ;  /* 0x7e8000000400780b */ /* 0x000fc80003f04200 */
[----:B------:R-:W-:-:S07]  /*01d0*/  FSEL R13, R13, R4, P0 ;  /* 0x000000040d0d7208 */ /* 0x000fce0000000000 */
[----:B------:R-:W-:-:S04]  /*01e0*/  @!P4 FMUL R13, R13, 16777216 ;  /* 0x4b8000000d0dc820 */ /* 0x000fc80000400000 */
[----:B------:R-:W2:Y:S01]  /*01f0*/  MUFU.RCP R12, R13 ;  /* 0x0000000d000c7308 */ /* 0x000ea20000001000 */
[----:B-----5:R-:W-:Y:S01]  /*0200*/  @P0 FMUL R3, R3, 0.25 ;  /* 0x3e80000003030820 */ /* 0x020fe20000400000 */
[----:B------:R-:W-:-:S03]  /*0210*/  @P0 FMUL R2, R2, 0.25 ;  /* 0x3e80000002020820 */ /* 0x000fc60000400000 */
[----:B------:R-:W-:Y:S01]  /*0220*/  @!P4 FMUL R3, R3, 16777216 ;  /* 0x4b8000000303c820 */ /* 0x000fe20000400000 */
[----:B------:R-:W-:-:S03]  /*0230*/  @!P4 FMUL R2, R2, 16777216 ;  /* 0x4b8000000202c820 */ /* 0x000fc60000400000 */
[C-C-:B--2---:R-:W-:Y:S01]  /*0240*/  FFMA R3, R12.reuse, R3, -R5.reuse ;  /* 0x000000030c037223 */ /* 0x144fe20000000805 */
[----:B------:R-:W-:-:S04]  /*0250*/  FFMA R2, R12, R2, -R5 ;  /* 0x000000020c027223 */ /* 0x000fc80000000805 */
[C---:B------:R-:W-:Y:S02]  /*0260*/  FSETP.GEU.AND P6, PT, R3.reuse, RZ, PT ;  /* 0x000000ff0300720b */ /* 0x040fe40003fce000 */
[C---:B------:R-:W-:Y:S02]  /*0270*/  FSETP.GEU.AND P5, PT, R2.reuse, RZ, PT ;  /* 0x000000ff0200720b */ /* 0x040fe40003fae000 */
[----:B------:R-:W-:Y:S02]  /*0280*/  FSETP.GT.AND P3, PT, R3, RZ, PT ;  /* 0x000000ff0300720b */ /* 0x000fe40003f64000 */
[----:B------:R-:W-:Y:S02]  /*0290*/  FSETP.GT.AND P1, PT, R2, RZ, PT ;  /* 0x000000ff0200720b */ /* 0x000fe40003f24000 */
[----:B------:R-:W-:Y:S02]  /*02a0*/  SEL R11, RZ, 0xffffffff, P6 ;  /* 0xffffffffff0b7807 */ /* 0x000fe40003000000 */
[----:B0-----:R-:W-:-:S02]  /*02b0*/  SEL R16, RZ, 0xffffffff, P5 ;  /* 0xffffffffff107807 */ /* 0x001fc40002800000 */
[----:B------:R-:W-:Y:S02]  /*02c0*/  SEL R9, RZ, 0x1, !P3 ;  /* 0x00000001ff097807 */ /* 0x000fe40005800000 */
[----:B------:R-:W-:Y:S02]  /*02d0*/  SEL R14, RZ, 0x1, !P1 ;  /* 0x00000001ff0e7807 */ /* 0x000fe40004800000 */
[----:B------:R-:W-:Y:S02]  /*02e0*/  PRMT R11, R16, 0x5410, R11 ;  /* 0x00005410100b7816 */ /* 0x000fe4000000000b */
[----:B------:R-:W-:Y:S01]  /*02f0*/  PRMT R14, R14, 0x5410, R9 ;  /* 0x000054100e0e7816 */ /* 0x000fe20000000009 */
[----:B------:R-:W-:Y:S01]  /*0300*/  FADD R15, |R2|, 0.5 ;  /* 0x3f000000020f7421 */ /* 0x000fe20000000200 */
[----:B------:R-:W-:-:S03]  /*0310*/  FADD R16, |R3|, 0.5 ;  /* 0x3f00000003107421 */ /* 0x000fc60000000200 */
[----:B------:R-:W-:Y:S01]  /*0320*/  VIADD.16x2 R11, R11, R14 ;  /* 0x0000000e0b0b7236 */ /* 0x000fe20000000200 */
[----:B-1----:R-:W-:Y:S01]  /*0330*/  FRND.FTZ.FLOOR R18, R15 ;  /* 0x0000000f00127307 */ /* 0x002fe20000215000 */
[----:B------:R-:W-:Y:S01]  /*0340*/  @P0 FMUL R8, R8, 0.25 ;  /* 0x3e80000008080820 */ /* 0x000fe20000400000 */
[----:B---3--:R-:W-:-:S06]  /*0350*/  @P0 FMUL R10, R10, 0.25 ;  /* 0x3e8000000a0a0820 */ /* 0x008fcc0000400000 */
[----:B------:R-:W0:Y:S01]  /*0360*/  I2F.S16 R13, R11 ;  /* 0x0000000b000d7306 */ /* 0x000e220000101400 */
[----:B------:R-:W-:Y:S01]  /*0370*/  @!P4 FMUL R8, R8, 16777216 ;  /* 0x4b8000000808c820 */ /* 0x000fe20000400000 */
[----:B------:R-:W-:-:S06]  /*0380*/  @!P4 FMUL R10, R10, 16777216 ;  /* 0x4b8000000a0ac820 */ /* 0x000fcc0000400000 */
[----:B------:R-:W-:Y:S08]  /*0390*/  I2F.S16 R14, R11.H1 ;  /* 0x1000000b000e7306 */ /* 0x000ff00000101400 */
[----:B------:R-:W1:Y:S01]  /*03a0*/  FRND.FTZ.FLOOR R17, R16 ;  /* 0x0000001000117307 */ /* 0x000e620000215000 */
[C-C-:B------:R-:W-:Y:S01]  /*03b0*/  FFMA R8, R12.reuse, R8, -R5.reuse ;  /* 0x000000080c087223 */ /* 0x140fe20000000805 */
[----:B------:R-:W-:Y:S01]  /*03c0*/  FFMA R9, R12, R10, -R5 ;  /* 0x0000000a0c097223 */ /* 0x000fe20000000805 */
[----:B0-----:R-:W-:-:S04]  /*03d0*/  FMUL R13, R13, R18 ;  /* 0x000000120d0d7220 */ /* 0x001fc80000400000 */
[CC--:B------:R-:W-:Y:S02]  /*03e0*/  FSETP.GT.AND P0, PT, |R8|.reuse, |R9|.reuse, PT ;  /* 0x400000090800720b */ /* 0x0c0fe40003f04200 */
[C---:B------:R-:W-:Y:S02]  /*03f0*/  FSETP.NAN.AND P1, PT, R8.reuse, R8, PT ;  /* 0x000000080800720b */ /* 0x040fe40003f28000 */
[----:B------:R-:W-:Y:S01]  /*0400*/  FSEL R9, |R8|, |R9|, P0 ;  /* 0x4000000908097208 */ /* 0x000fe20000000200 */
[----:B-1----:R-:W-:Y:S01]  /*0410*/  FMUL R17, R14, R17 ;  /* 0x000000110e117220 */ /* 0x002fe20000400000 */
[----:B------:R-:W-:Y:S02]  /*0420*/  FSETP.NAN.AND P0, PT, R13, R13, PT ;  /* 0x0000000d0d00720b */ /* 0x000fe40003f08000 */
[----:B------:R-:W-:Y:S02]  /*0430*/  FSEL R9, |R8|, R9, P1 ;  /* 0x0000000908097208 */ /* 0x000fe40000800200 */
[----:B------:R-:W-:-:S02]  /*0440*/  FSETP.NAN.AND P6, PT, R17, R17, PT ;  /* 0x000000111100720b */ /* 0x000fc40003fc8000 */
[CC--:B----4-:R-:W-:Y:S02]  /*0450*/  FSETP.GT.AND P4, PT, R13.reuse, R6.reuse, PT ;  /* 0x000000060d00720b */ /* 0x0d0fe40003f84000 */
[-C--:B------:R-:W-:Y:S02]  /*0460*/  FSEL R8, R13, R6.reuse, P0 ;  /* 0x000000060d087208 */ /* 0x080fe40000000000 */
[CC--:B------:R-:W-:Y:S02]  /*0470*/  FSETP.GT.AND P5, PT, R17.reuse, R6.reuse, PT ;  /* 0x000000061100720b */ /* 0x0c0fe40003fa4000 */
[----:B------:R-:W-:Y:S02]  /*0480*/  FSEL R14, R17, R6, P6 ;  /* 0x00000006110e7208 */ /* 0x000fe40003000000 */
[----:B------:R-:W-:Y:S02]  /*0490*/  FSEL R12, R13, R8, P4 ;  /* 0x000000080d0c7208 */ /* 0x000fe40002000000 */
[----:B------:R-:W-:Y:S01]  /*04a0*/  FSEL R14, R17, R14, P5 ;  /* 0x0000000e110e7208 */ /* 0x000fe20002800000 */
[----:B------:R-:W-:Y:S01]  /*04b0*/  FADD R10, RZ, -R9 ;  /* 0x80000009ff0a7221 */ /* 0x000fe20000000000 */
[----:B------:R-:W-:-:S02]  /*04c0*/  FSETP.GT.AND P1, PT, R2, R9, PT ;  /* 0x000000090200720b */ /* 0x000fc40003f24000 */
[-C--:B------:R-:W-:Y:S02]  /*04d0*/  FSETP.GTU.AND P0, PT, R13, R7.reuse, PT ;  /* 0x000000070d00720b */ /* 0x080fe40003f0c000 */
[----:B------:R-:W-:Y:S02]  /*04e0*/  FSETP.GEU.AND P5, PT, R12, R7, PT ;  /* 0x000000070c00720b */ /* 0x000fe40003fae000 */
[----:B------:R-:W-:Y:S02]  /*04f0*/  FSETP.GT.AND P3, PT, R3, R9, PT ;  /* 0x000000090300720b */ /* 0x000fe40003f64000 */
[----:B------:R-:W-:Y:S01]  /*0500*/  FSETP.GEU.AND P4, PT, R14, R7, PT ;  /* 0x000000070e00720b */ /* 0x000fe20003f8e000 */
[----:B------:R-:W0:Y:S01]  /*0510*/  LDC.64 R8, c[0x0][0x248] ;  /* 0x00009200ff087b82 */ /* 0x000e220000000a00 */
[----:B------:R-:W-:Y:S02]  /*0520*/  SEL R11, RZ, 0x1, !P1 ;  /* 0x00000001ff0b7807 */ /* 0x000fe40004800000 */
[----:B------:R-:W-:-:S02]  /*0530*/  FSETP.GE.AND P0, PT, R13, R6, !P0 ;  /* 0x000000060d00720b */ /* 0x000fc40004706000 */
[----:B------:R-:W-:Y:S02]  /*0540*/  FSETP.GTU.AND P1, PT, R17, R7, PT ;  /* 0x000000071100720b */ /* 0x000fe40003f2c000 */
[-C--:B------:R-:W-:Y:S02]  /*0550*/  FSETP.GEU.AND P6, PT, R2, R10.reuse, PT ;  /* 0x0000000a0200720b */ /* 0x080fe40003fce000 */
[----:B------:R-:W-:Y:S02]  /*0560*/  SEL R16, RZ, 0x100, !P3 ;  /* 0x00000100ff107807 */ /* 0x000fe40005800000 */
[----:B------:R-:W-:Y:S02]  /*0570*/  FSETP.GEU.AND P3, PT, R3, R10, PT ;  /* 0x0000000a0300720b */ /* 0x000fe40003f6e000 */
[----:B------:R-:W-:Y:S02]  /*0580*/  FSETP.GE.AND P1, PT, R17, R6, !P1 ;  /* 0x000000061100720b */ /* 0x000fe40004f26000 */
[----:B------:R-:W-:-:S02]  /*0590*/  SEL R2, RZ, 0x1, !P0 ;  /* 0x00000001ff027807 */ /* 0x000fc40004000000 */
[----:B------:R-:W-:Y:S02]  /*05a0*/  SEL R6, RZ, 0x1, P6 ;  /* 0x00000001ff067807 */ /* 0x000fe40003000000 */
[----:B------:R-:W-:Y:S02]  /*05b0*/  FSETP.NAN.AND P0, PT, R12, R12, PT ;  /* 0x0000000c0c00720b */ /* 0x000fe40003f08000 */
[----:B------:R-:W-:Y:S02]  /*05c0*/  FSETP.NAN.AND P6, PT, R14, R14, PT ;  /* 0x0000000e0e00720b */ /* 0x000fe40003fc8000 */
[----:B------:R-:W-:Y:S02]  /*05d0*/  SEL R13, RZ, 0x100, P3 ;  /* 0x00000100ff0d7807 */ /* 0x000fe40001800000 */
[----:B------:R-:W-:Y:S02]  /*05e0*/  SEL R3, RZ, 0x100, !P1 ;  /* 0x00000100ff037807 */ /* 0x000fe40004800000 */
[----:B------:R-:W-:-:S02]  /*05f0*/  @P5 FSEL R12, R12, R7, P0 ;  /* 0x000000070c0c5208 */ /* 0x000fc40000000000 */
[----:B------:R-:W-:Y:S01]  /*0600*/  @P4 FSEL R14, R14, R7, P6 ;  /* 0x000000070e0e4208 */ /* 0x000fe20003000000 */
[----:B------:R-:W-:Y:S02]  /*0610*/  IMAD.IADD R17, R6, 0x1, R13 ;  /* 0x0000000106117824 */ /* 0x000fe400078e020d */
[----:B------:R-:W-:Y:S02]  /*0620*/  IMAD.IADD R13, R2, 0x1, R3 ;  /* 0x00000001020d7824 */ /* 0x000fe400078e0203 */
[C---:B------:R-:W-:Y:S01]  /*0630*/  FADD R3, R5.reuse, R12 ;  /* 0x0000000c05037221 */ /* 0x040fe20000000000 */
[----:B------:R-:W-:Y:S01]  /*0640*/  FADD R5, R5, R14 ;  /* 0x0000000e05057221 */ /* 0x000fe20000000000 */
[----:B------:R-:W-:Y:S01]  /*0650*/  IMAD.IADD R15, R11, 0x1, R16 ;  /* 0x000000010b0f7824 */ /* 0x000fe200078e0210 */
[----:B------:R-:W-:Y:S01]  /*0660*/  SHF.R.S32.HI R7, RZ, 0x1f, R0 ;  /* 0x0000001fff077819 */ /* 0x000fe20000011400 */
[C---:B------:R-:W-:Y:S01]  /*0670*/  FMUL R10, R4.reuse, R3 ;  /* 0x00000003040a7220 */ /* 0x040fe20000400000 */
[----:B------:R-:W-:Y:S01]  /*0680*/  IADD3 R2, P0, R0, UR6, RZ ;  /* 0x0000000600027c10 */ /* 0x000fe2000ff1e0ff */
[----:B------:R-:W-:Y:S01]  /*0690*/  FMUL R11, R4, R5 ;  /* 0x00000005040b7220 */ /* 0x000fe20000400000 */
[----:B------:R-:W-:Y:S01]  /*06a0*/  IADD3 R4, P1, R0, UR8, RZ ;  /* 0x0000000800047c10 */ /* 0x000fe2000ff3e0ff */
[----:B0-----:R-:W-:Y:S01]  /*06b0*/  IMAD.WIDE R8, R0, 0x4, R8 ;  /* 0x0000000400087825 */ /* 0x001fe200078e0208 */
[----:B------:R-:W-:Y:S01]  /*06c0*/  IADD3.X R3, R7, UR7, RZ, P0, !PT ;  /* 0x0000000707037c10 */ /* 0x000fe200087fe4ff */
[----:B------:R-:W-:Y:S01]  /*06d0*/  ULDC.64 UR6, c[0x0][0x260] ;  /* 0x0000980000067ab9 */ /* 0x000fe20000000a00 */
[----:B------:R-:W-:-:S02]  /*06e0*/  IADD3.X R5, R7, UR9, RZ, P1, !PT ;  /* 0x0000000907057c10 */ /* 0x000fc40008ffe4ff */
[----:B------:R-:W-:Y:S01]  /*06f0*/  IADD3 R6, P0, R0, UR6, RZ ;  /* 0x0000000600067c10 */ /* 0x000fe2000ff1e0ff */
[----:B------:R0:W-:Y:S03]  /*0700*/  @!P2 STG.E.64 desc[UR4][R8.64], R10 ;  /* 0x0000000a0800a986 */ /* 0x0001e6000c101b04 */
[----:B------:R-:W-:Y:S01]  /*0710*/  IADD3.X R7, R7, UR7, RZ, P0, !PT ;  /* 0x0000000707077c10 */ /* 0x000fe200087fe4ff */
[----:B------:R0:W-:Y:S04]  /*0720*/  @!P2 STG.E.U16 desc[UR4][R2.64], R13 ;  /* 0x0000000d0200a986 */ /* 0x0001e8000c101504 */
[----:B------:R0:W-:Y:S02]  /*0730*/  @!P2 STG.E.U16 desc[UR4][R4.64], R15 ;  /* 0x0000000f0400a986 */ /* 0x0001e4000c101504 */
[----:B0-----:R-:W-:Y:S05]  /*0740*/  @P2 EXIT ;  /* 0x000000000000294d */ /* 0x001fea0003800000 */
[----:B------:R-:W-:Y:S01]  /*0750*/  STG.E.U16 desc[UR4][R6.64], R17 ;  /* 0x0000001106007986 */ /* 0x000fe2000c101504 */
[----:B------:R-:W-:Y:S05]  /*0760*/  EXIT ;  /* 0x000000000000794d */ /* 0x000fea0003800000 */
.L_x_0:
[----:B------:R-:W-:-:S00]  /*0770*/  BRA `(.L_x_0) ;  /* 0xfffffffc00fc7947 */ /* 0x000fc0000383ffff */
[----:B------:R-:W-:-:S00]  /*0780*/  NOP ;  /* 0x0000000000007918 */ /* 0x000fc00000000000 */
[----:B------:R-:W-:-:S00]  /*0790*/  NOP ;  /* 0x0000000000007918 */ /* 0x000fc00000000000 */
[----:B------:R-:W-:-:S00]  /*07a0*/  NOP ;  /* 0x0000000000007918 */ /* 0x000fc00000000000 */
[----:B------:R-:W-:-:S00]  /*07b0*/  NOP ;  /* 0x0000000000007918 */ /* 0x000fc00000000000 */
[----:B------:R-:W-:-:S00]  /*07c0*/  NOP ;  /* 0x0000000000007918 */ /* 0x000fc00000000000 */
[----:B------:R-:W-:-:S00]  /*07d0*/  NOP ;  /* 0x0000000000007918 */ /* 0x000fc00000000000 */
[----:B------:R-:W-:-:S00]  /*07e0*/  NOP ;  /* 0x0000000000007918 */ /* 0x000fc00000000000 */
[----:B------:R-:W-:-:S00]  /*07f0*/  NOP ;  /* 0x0000000000007918 */ /* 0x000fc00000000000 */
.L_x_1:


//--------------------- .nv.global.init           --------------------------
	.section	.nv.global.init,"aw",@progbits
.nv.global.init:
	.type		_$_str,@object
	.size		_$_str,(.L_0 - _$_str)
_$_str:
        /*0000*/ 	.byte	0x5f, 0x5f, 0x43, 0x55, 0x44, 0x41, 0x5f, 0x46, 0x54, 0x5a, 0x00
.L_0:


//--------------------- .nv.constant0.triton_poi_fused_abs_add_clamp_div_floor_ge_gt_le_logical_and_lt_maximum_mul_neg_sign_sub_1 --------------------------
	.section	.nv.constant0.triton_poi_fused_abs_add_clamp_div_floor_ge_gt_le_logical_and_lt_maximum_mul_neg_sign_sub_1,"a",@progbits
	.sectionflags	@""
	.align	4
.nv.constant0.triton_poi_fused_abs_add_clamp_div_floor_ge_gt_le_logical_and_lt_maximum_mul_neg_sign_sub_1:
	.zero		620
